//
// Generated by NVIDIA NVVM Compiler
//
// Compiler Build ID: CL-36424714
// Cuda compilation tools, release 13.0, V13.0.88
// Based on NVVM 20.0.0
//

.version 9.0
.target sm_100
.address_size 64

	// .globl	_Z17processDataKernelRK6MyDataPf
.extern .func  (.param .b32 func_retval0) vprintf
(
	.param .b64 vprintf_param_0,
	.param .b64 vprintf_param_1
)
;
.global .align 1 .b8 $str[49] = {75, 101, 114, 110, 101, 108, 32, 114, 101, 99, 101, 105, 118, 101, 100, 32, 77, 121, 68, 97, 116, 97, 32, 119, 105, 116, 104, 32, 99, 111, 117, 110, 116, 61, 37, 100, 44, 32, 102, 97, 99, 116, 111, 114, 61, 37, 102, 10};
.global .align 1 .b8 $str$1[18] = {67, 111, 109, 112, 117, 116, 101, 100, 32, 115, 117, 109, 58, 32, 37, 102, 10};

.visible .entry _Z17processDataKernelRK6MyDataPf(
	.param .u64 .ptr .align 1 _Z17processDataKernelRK6MyDataPf_param_0,
	.param .u64 .ptr .align 1 _Z17processDataKernelRK6MyDataPf_param_1
)
{
	.local .align 16 .b8 	__local_depot0[16];
	.reg .b64 	%SP;
	.reg .b64 	%SPL;
	.reg .pred 	%p<11>;
	.reg .b32 	%r<31>;
	.reg .b32 	%f<86>;
	.reg .b64 	%rd<24>;
	.reg .b64 	%fd<3>;

	mov.u64 	%SPL, __local_depot0;
	cvta.local.u64 	%SP, %SPL;
	ld.param.u64 	%rd9, [_Z17processDataKernelRK6MyDataPf_param_0];
	ld.param.u64 	%rd8, [_Z17processDataKernelRK6MyDataPf_param_1];
	cvta.to.global.u64 	%rd1, %rd9;
	ld.global.u32 	%r1, [%rd1+4096];
	setp.lt.s32 	%p1, %r1, 1;
	mov.f32 	%f85, 0f00000000;
	@%p1 bra 	$L__BB0_13;
	and.b32  	%r2, %r1, 15;
	setp.lt.u32 	%p2, %r1, 16;
	mov.f32 	%f85, 0f00000000;
	mov.b32 	%r28, 0;
	@%p2 bra 	$L__BB0_4;
	and.b32  	%r28, %r1, 2147483632;
	neg.s32 	%r26, %r28;
	add.s64 	%rd22, %rd1, 32;
	mov.f32 	%f85, 0f00000000;
$L__BB0_3:
	.pragma "nounroll";
	ld.global.f32 	%f19, [%rd22+-32];
	add.f32 	%f20, %f85, %f19;
	ld.global.f32 	%f21, [%rd22+-28];
	add.f32 	%f22, %f20, %f21;
	ld.global.f32 	%f23, [%rd22+-24];
	add.f32 	%f24, %f22, %f23;
	ld.global.f32 	%f25, [%rd22+-20];
	add.f32 	%f26, %f24, %f25;
	ld.global.f32 	%f27, [%rd22+-16];
	add.f32 	%f28, %f26, %f27;
	ld.global.f32 	%f29, [%rd22+-12];
	add.f32 	%f30, %f28, %f29;
	ld.global.f32 	%f31, [%rd22+-8];
	add.f32 	%f32, %f30, %f31;
	ld.global.f32 	%f33, [%rd22+-4];
	add.f32 	%f34, %f32, %f33;
	ld.global.f32 	%f35, [%rd22];
	add.f32 	%f36, %f34, %f35;
	ld.global.f32 	%f37, [%rd22+4];
	add.f32 	%f38, %f36, %f37;
	ld.global.f32 	%f39, [%rd22+8];
	add.f32 	%f40, %f38, %f39;
	ld.global.f32 	%f41, [%rd22+12];
	add.f32 	%f42, %f40, %f41;
	ld.global.f32 	%f43, [%rd22+16];
	add.f32 	%f44, %f42, %f43;
	ld.global.f32 	%f45, [%rd22+20];
	add.f32 	%f46, %f44, %f45;
	ld.global.f32 	%f47, [%rd22+24];
	add.f32 	%f48, %f46, %f47;
	ld.global.f32 	%f49, [%rd22+28];
	add.f32 	%f85, %f48, %f49;
	add.s32 	%r26, %r26, 16;
	add.s64 	%rd22, %rd22, 64;
	setp.ne.s32 	%p3, %r26, 0;
	@%p3 bra 	$L__BB0_3;
$L__BB0_4:
	setp.eq.s32 	%p4, %r2, 0;
	@%p4 bra 	$L__BB0_13;
	and.b32  	%r8, %r1, 7;
	setp.lt.u32 	%p5, %r2, 8;
	@%p5 bra 	$L__BB0_7;
	mul.wide.u32 	%rd10, %r28, 4;
	add.s64 	%rd11, %rd1, %rd10;
	ld.global.f32 	%f51, [%rd11];
	add.f32 	%f52, %f85, %f51;
	ld.global.f32 	%f53, [%rd11+4];
	add.f32 	%f54, %f52, %f53;
	ld.global.f32 	%f55, [%rd11+8];
	add.f32 	%f56, %f54, %f55;
	ld.global.f32 	%f57, [%rd11+12];
	add.f32 	%f58, %f56, %f57;
	ld.global.f32 	%f59, [%rd11+16];
	add.f32 	%f60, %f58, %f59;
	ld.global.f32 	%f61, [%rd11+20];
	add.f32 	%f62, %f60, %f61;
	ld.global.f32 	%f63, [%rd11+24];
	add.f32 	%f64, %f62, %f63;
	ld.global.f32 	%f65, [%rd11+28];
	add.f32 	%f85, %f64, %f65;
	add.s32 	%r28, %r28, 8;
$L__BB0_7:
	setp.eq.s32 	%p6, %r8, 0;
	@%p6 bra 	$L__BB0_13;
	and.b32  	%r11, %r1, 3;
	setp.lt.u32 	%p7, %r8, 4;
	@%p7 bra 	$L__BB0_10;
	mul.wide.u32 	%rd12, %r28, 4;
	add.s64 	%rd13, %rd1, %rd12;
	ld.global.f32 	%f67, [%rd13];
	add.f32 	%f68, %f85, %f67;
	ld.global.f32 	%f69, [%rd13+4];
	add.f32 	%f70, %f68, %f69;
	ld.global.f32 	%f71, [%rd13+8];
	add.f32 	%f72, %f70, %f71;
	ld.global.f32 	%f73, [%rd13+12];
	add.f32 	%f85, %f72, %f73;
	add.s32 	%r28, %r28, 4;
$L__BB0_10:
	setp.eq.s32 	%p8, %r11, 0;
	@%p8 bra 	$L__BB0_13;
	mul.wide.u32 	%rd14, %r28, 4;
	add.s64 	%rd23, %rd1, %rd14;
	neg.s32 	%r30, %r11;
$L__BB0_12:
	.pragma "nounroll";
	ld.global.f32 	%f74, [%rd23];
	add.f32 	%f85, %f85, %f74;
	add.s64 	%rd23, %rd23, 4;
	add.s32 	%r30, %r30, 1;
	setp.ne.s32 	%p9, %r30, 0;
	@%p9 bra 	$L__BB0_12;
$L__BB0_13:
	ld.global.f32 	%f75, [%rd1+4100];
	mul.f32 	%f14, %f85, %f75;
	cvta.to.global.u64 	%rd15, %rd8;
	st.global.f32 	[%rd15], %f14;
	mov.u32 	%r18, %tid.x;
	mov.u32 	%r19, %ctaid.x;
	or.b32  	%r20, %r18, %r19;
	setp.ne.s32 	%p10, %r20, 0;
	@%p10 bra 	$L__BB0_15;
	add.u64 	%rd16, %SP, 0;
	add.u64 	%rd17, %SPL, 0;
	ld.global.u32 	%r21, [%rd1+4096];
	ld.global.f32 	%f76, [%rd1+4100];
	cvt.f64.f32 	%fd1, %f76;
	st.local.u32 	[%rd17], %r21;
	st.local.f64 	[%rd17+8], %fd1;
	mov.u64 	%rd18, $str;
	cvta.global.u64 	%rd19, %rd18;
	{ // callseq 0, 0
	.param .b64 param0;
	st.param.b64 	[param0], %rd19;
	.param .b64 param1;
	st.param.b64 	[param1], %rd16;
	.param .b32 retval0;
	call.uni (retval0), 
	vprintf, 
	(
	param0, 
	param1
	);
	ld.param.b32 	%r22, [retval0];
	} // callseq 0
	cvt.f64.f32 	%fd2, %f14;
	st.local.f64 	[%rd17], %fd2;
	mov.u64 	%rd20, $str$1;
	cvta.global.u64 	%rd21, %rd20;
	{ // callseq 1, 0
	.param .b64 param0;
	st.param.b64 	[param0], %rd21;
	.param .b64 param1;
	st.param.b64 	[param1], %rd16;
	.param .b32 retval0;
	call.uni (retval0), 
	vprintf, 
	(
	param0, 
	param1
	);
	ld.param.b32 	%r24, [retval0];
	} // callseq 1
$L__BB0_15:
	ret;

}


// ===== COMPILED SASS (sm_100) =====

	.target	sm_100

	.elftype	@"ET_EXEC"


//--------------------- .note.nv.tkinfo           --------------------------
	.section	.note.nv.tkinfo,"",@"SHT_NOTE"
	.sectionflags	@"SHF_NOTE_NV_TKINFO"
	.tkinfo
        /*0018*/ 	.word	0x00000002
        /*0030*/ 	.string	""
        /*0030*/ 	.string	"ptxas"
        /*0030*/ 	.string	"Cuda compilation tools, release 13.0, V13.0.88"
        /*0030*/ 	.string	"Build cuda_13.0.r13.0/compiler.36424714_0"
        /*0030*/ 	.string	"-arch sm_100 -m 64 "



//--------------------- .note.nv.cuinfo           --------------------------
	.section	.note.nv.cuinfo,"",@"SHT_NOTE"
	.sectionflags	@"SHF_NOTE_NV_CUINFO"
        /*0018*/ 	.short	0x0002
        /*001a*/ 	.short	0x0064
        /*001c*/ 	.short	0x0082
	.zero		2


//--------------------- .nv.info                  --------------------------
	.section	.nv.info,"",@"SHT_CUDA_INFO"
	.align	4


	//----- nvinfo : EIATTR_REGCOUNT
	.align		4
        /*0000*/ 	.byte	0x04, 0x2f
        /*0002*/ 	.short	(.L_3 - .L_2)
	.align		4
.L_2:
        /*0004*/ 	.word	index@(_Z17processDataKernelRK6MyDataPf)
        /*0008*/ 	.word	0x0000001d


	//----- nvinfo : EIATTR_FRAME_SIZE
	.align		4
.L_3:
        /*000c*/ 	.byte	0x04, 0x11
        /*000e*/ 	.short	(.L_5 - .L_4)
	.align		4
.L_4:
        /*0010*/ 	.word	index@(_Z17processDataKernelRK6MyDataPf)
        /*0014*/ 	.word	0x00000010


	//----- nvinfo : EIATTR_MIN_STACK_SIZE
	.align		4
.L_5:
        /*0018*/ 	.byte	0x04, 0x12
        /*001a*/ 	.short	(.L_7 - .L_6)
	.align		4
.L_6:
        /*001c*/ 	.word	index@(_Z17processDataKernelRK6MyDataPf)
        /*0020*/ 	.word	0x00000010
.L_7:


//--------------------- .nv.compat                --------------------------
	.section	.nv.compat,"",@"SHT_CUDA_COMPAT_INFO"
	.align	4
        /*0000*/ 	.byte	0x02, 0x09, 0x00, 0x00, 0x02, 0x02, 0x01, 0x00, 0x02, 0x05, 0x05, 0x00, 0x03, 0x07, 0x01, 0x01
        /*0010*/ 	.byte	0x02, 0x03, 0x00, 0x00, 0x02, 0x06, 0x01, 0x00, 0x04, 0x0b, 0x08, 0x00, 0x09, 0x00, 0x00, 0x00
        /*0020*/ 	.byte	0x00, 0x00, 0x00, 0x00


//--------------------- .nv.info._Z17processDataKernelRK6MyDataPf --------------------------
	.section	.nv.info._Z17processDataKernelRK6MyDataPf,"",@"SHT_CUDA_INFO"
	.sectionflags	@""
	.align	4


	//----- nvinfo : EIATTR_CUDA_API_VERSION
	.align		4
        /*0000*/ 	.byte	0x04, 0x37
        /*0002*/ 	.short	(.L_9 - .L_8)
.L_8:
        /*0004*/ 	.word	0x00000082


	//----- nvinfo : EIATTR_KPARAM_INFO
	.align		4
.L_9:
        /*0008*/ 	.byte	0x04, 0x17
        /*000a*/ 	.short	(.L_11 - .L_10)
.L_10:
        /*000c*/ 	.word	0x00000000
        /*0010*/ 	.short	0x0001
        /*0012*/ 	.short	0x0008
        /*0014*/ 	.byte	0x00, 0xf5, 0x21, 0x00


	//----- nvinfo : EIATTR_KPARAM_INFO
	.align		4
.L_11:
        /*0018*/ 	.byte	0x04, 0x17
        /*001a*/ 	.short	(.L_13 - .L_12)
.L_12:
        /*001c*/ 	.word	0x00000000
        /*0020*/ 	.short	0x0000
        /*0022*/ 	.short	0x0000
        /*0024*/ 	.byte	0x00, 0xf5, 0x21, 0x00


	//----- nvinfo : EIATTR_SPARSE_MMA_MASK
	.align		4
.L_13:
        /*0028*/ 	.byte	0x03, 0x50
        /*002a*/ 	.short	0x0000


	//----- nvinfo : EIATTR_MAXREG_COUNT
	.align		4
        /*002c*/ 	.byte	0x03, 0x1b
        /*002e*/ 	.short	0x00ff


	//----- nvinfo : EIATTR_EXTERNS
	.align		4
        /*0030*/ 	.byte	0x04, 0x0f
        /*0032*/ 	.short	(.L_15 - .L_14)


	//   ....[0]....
	.align		4
.L_14:
        /*0034*/ 	.word	index@(vprintf)


	//----- nvinfo : EIATTR_MERCURY_ISA_VERSION
	.align		4
.L_15:
        /*0038*/ 	.byte	0x03, 0x5f
        /*003a*/ 	.short	0x0101


	//----- nvinfo : EIATTR_VRC_CTA_INIT_COUNT
	.align		4
        /*003c*/ 	.byte	0x02, 0x4a
	.zero		1
	.zero		1


	//----- nvinfo : EIATTR_SYSCALL_OFFSETS
	.align		4
        /*0040*/ 	.byte	0x04, 0x46
        /*0042*/ 	.short	(.L_17 - .L_16)


	//   ....[0]....
.L_16:
        /*0044*/ 	.word	0x00000890


	//   ....[1]....
        /*0048*/ 	.word	0x00000930


	//----- nvinfo : EIATTR_EXIT_INSTR_OFFSETS
	.align		4
.L_17:
        /*004c*/ 	.byte	0x04, 0x1c
        /*004e*/ 	.short	(.L_19 - .L_18)


	//   ....[0]....
.L_18:
        /*0050*/ 	.word	0x000007b0


	//   ....[1]....
        /*0054*/ 	.word	0x00000940


	//----- nvinfo : EIATTR_CRS_STACK_SIZE
	.align		4
.L_19:
        /*0058*/ 	.byte	0x04, 0x1e
        /*005a*/ 	.short	(.L_21 - .L_20)
.L_20:
        /*005c*/ 	.word	0x00000000


	//----- nvinfo : EIATTR_CBANK_PARAM_SIZE
	.align		4
.L_21:
        /*0060*/ 	.byte	0x03, 0x19
        /*0062*/ 	.short	0x0010


	//----- nvinfo : EIATTR_PARAM_CBANK
	.align		4
        /*0064*/ 	.byte	0x04, 0x0a
        /*0066*/ 	.short	(.L_23 - .L_22)
	.align		4
.L_22:
        /*0068*/ 	.word	index@(.nv.constant0._Z17processDataKernelRK6MyDataPf)
        /*006c*/ 	.short	0x0380
        /*006e*/ 	.short	0x0010


	//----- nvinfo : EIATTR_SW_WAR
	.align		4
.L_23:
        /*0070*/ 	.byte	0x04, 0x36
        /*0072*/ 	.short	(.L_25 - .L_24)
.L_24:
        /*0074*/ 	.word	0x00000008
.L_25:


//--------------------- .nv.callgraph             --------------------------
	.section	.nv.callgraph,"",@"SHT_CUDA_CALLGRAPH"
	.align	4
	.sectionentsize	8
	.align		4
        /*0000*/ 	.word	0x00000000
	.align		4
        /*0004*/ 	.word	0xffffffff
	.align		4
        /*0008*/ 	.word	index@(_Z17processDataKernelRK6MyDataPf)
	.align		4
        /*000c*/ 	.word	index@(vprintf)
	.align		4
        /*0010*/ 	.word	0x00000000
	.align		4
        /*0014*/ 	.word	0xfffffffe
	.align		4
        /*0018*/ 	.word	0x00000000
	.align		4
        /*001c*/ 	.word	0xfffffffd
	.align		4
        /*0020*/ 	.word	0x00000000
	.align		4
        /*0024*/ 	.word	0xfffffffc


//--------------------- .nv.constant4             --------------------------
	.section	.nv.constant4,"a",@progbits
	.align	8
	.align		8
.nv.constant4:
        /*0000*/ 	.dword	vprintf
	.align		8
        /*0008*/ 	.dword	$str
	.align		8
        /*0010*/ 	.dword	$str$1


//--------------------- .text._Z17processDataKernelRK6MyDataPf --------------------------
	.section	.text._Z17processDataKernelRK6MyDataPf,"ax",@progbits
	.align	128
        .global         _Z17processDataKernelRK6MyDataPf
        .type           _Z17processDataKernelRK6MyDataPf,@function
        .size           _Z17processDataKernelRK6MyDataPf,(.L_x_9 - _Z17processDataKernelRK6MyDataPf)
        .other          _Z17processDataKernelRK6MyDataPf,@"STO_CUDA_ENTRY STV_DEFAULT"
_Z17processDataKernelRK6MyDataPf:
.text._Z17processDataKernelRK6MyDataPf:
[----:B------:R-:W0:Y:S08]  /*0000*/  LDC R1, c[0x0][0x37c] ;  /* 0x0000df00ff017b82 */ /* 0x000e300000000800 */
[----:B------:R-:W1:Y:S01]  /*0010*/  LDC.64 R8, c[0x0][0x380] ;  /* 0x0000e000ff087b82 */ /* 0x000e620000000a00 */
[----:B------:R-:W1:Y:S01]  /*0020*/  LDCU.64 UR6, c[0x0][0x358] ;  /* 0x00006b00ff0677ac */ /* 0x000e620008000a00 */
[----:B0-----:R-:W-:Y:S01]  /*0030*/  IADD3 R1, PT, PT, R1, -0x10, RZ ;  /* 0xfffffff001017810 */ /* 0x001fe20007ffe0ff */
[----:B-1----:R-:W2:Y:S01]  /*0040*/  LDG.E R5, desc[UR6][R8.64+0x1000] ;  /* 0x0010000608057981 */ /* 0x002ea2000c1e1900 */
[----:B------:R-:W0:Y:S01]  /*0050*/  LDCU UR4, c[0x0][0x2f8] ;  /* 0x00005f00ff0477ac */ /* 0x000e220008000800 */
[----:B------:R-:W-:Y:S01]  /*0060*/  HFMA2 R0, -RZ, RZ, 0, 0 ;  /* 0x00000000ff007431 */ /* 0x000fe200000001ff */
[----:B------:R-:W1:Y:S01]  /*0070*/  LDCU UR5, c[0x0][0x2fc] ;  /* 0x00005f80ff0577ac */ /* 0x000e620008000800 */
[----:B0-----:R-:W-:-:S04]  /*0080*/  IADD3 R17, P1, PT, R1, UR4, RZ ;  /* 0x0000000401117c10 */ /* 0x001fc8000ff3e0ff */
[----:B-1----:R-:W-:Y:S02]  /*0090*/  IADD3.X R16, PT, PT, RZ, UR5, RZ, P1, !PT ;  /* 0x00000005ff107c10 */ /* 0x002fe40008ffe4ff */
[----:B--2---:R-:W-:-:S13]  /*00a0*/  ISETP.GE.AND P0, PT, R5, 0x1, PT ;  /* 0x000000010500780c */ /* 0x004fda0003f06270 */
[----:B------:R-:W-:Y:S05]  /*00b0*/  @!P0 BRA `(.L_x_0) ;  /* 0x0000000400a08947 */ /* 0x000fea0003800000 */
[C---:B------:R-:W-:Y:S01]  /*00c0*/  ISETP.GE.U32.AND P1, PT, R5.reuse, 0x10, PT ;  /* 0x000000100500780c */ /* 0x040fe20003f26070 */
[----:B------:R-:W-:Y:S01]  /*00d0*/  IMAD.MOV.U32 R0, RZ, RZ, RZ ;  /* 0x000000ffff007224 */ /* 0x000fe200078e00ff */
[----:B------:R-:W-:Y:S02]  /*00e0*/  LOP3.LUT R24, R5, 0xf, RZ, 0xc0, !PT ;  /* 0x0000000f05187812 */ /* 0x000fe400078ec0ff */
[----:B------:R-:W-:Y:S02]  /*00f0*/  MOV R4, RZ ;  /* 0x000000ff00047202 */ /* 0x000fe40000000f00 */
[----:B------:R-:W-:-:S07]  /*0100*/  ISETP.NE.AND P0, PT, R24, RZ, PT ;  /* 0x000000ff1800720c */ /* 0x000fce0003f05270 */
[----:B------:R-:W-:Y:S06]  /*0110*/  @!P1 BRA `(.L_x_1) ;  /* 0x0000000000b49947 */ /* 0x000fec0003800000 */
[----:B------:R-:W0:Y:S01]  /*0120*/  LDCU.64 UR4, c[0x0][0x380] ;  /* 0x00007000ff0477ac */ /* 0x000e220008000a00 */
[----:B------:R-:W-:Y:S02]  /*0130*/  LOP3.LUT R4, R5, 0x7ffffff0, RZ, 0xc0, !PT ;  /* 0x7ffffff005047812 */ /* 0x000fe400078ec0ff */
[----:B------:R-:W-:-:S03]  /*0140*/  MOV R0, RZ ;  /* 0x000000ff00007202 */ /* 0x000fc60000000f00 */
[----:B------:R-:W-:Y:S01]  /*0150*/  IMAD.MOV R26, RZ, RZ, -R4 ;  /* 0x000000ffff1a7224 */ /* 0x000fe200078e0a04 */
[----:B0-----:R-:W-:-:S04]  /*0160*/  UIADD3 UR4, UP0, UPT, UR4, 0x20, URZ ;  /* 0x0000002004047890 */ /* 0x001fc8000ff1e0ff */
[----:B------:R-:W-:Y:S02]  /*0170*/  UIADD3.X UR5, UPT, UPT, URZ, UR5, URZ, UP0, !UPT ;  /* 0x00000005ff057290 */ /* 0x000fe400087fe4ff */
[----:B------:R-:W-:-:S04]  /*0180*/  MOV R2, UR4 ;  /* 0x0000000400027c02 */ /* 0x000fc80008000f00 */
[----:B------:R-:W-:-:S07]  /*0190*/  MOV R3, UR5 ;  /* 0x0000000500037c02 */ /* 0x000fce0008000f00 */
.L_x_2:
[----:B------:R-:W2:Y:S04]  /*01a0*/  LDG.E R23, desc[UR6][R2.64+-0x20] ;  /* 0xffffe00602177981 */ /* 0x000ea8000c1e1900 */
[----:B------:R-:W3:Y:S04]  /*01b0*/  LDG.E R22, desc[UR6][R2.64+-0x1c] ;  /* 0xffffe40602167981 */ /* 0x000ee8000c1e1900 */
[----:B------:R-:W4:Y:S04]  /*01c0*/  LDG.E R25, desc[UR6][R2.64+-0x18] ;  /* 0xffffe80602197981 */ /* 0x000f28000c1e1900 */
[----:B------:R-:W5:Y:S04]  /*01d0*/  LDG.E R21, desc[UR6][R2.64+-0x14] ;  /* 0xffffec0602157981 */ /* 0x000f68000c1e1900 */
        /* <DEDUP_REMOVED lines=10> */
[----:B------:R-:W5:Y:S01]  /*0280*/  LDG.E R7, desc[UR6][R2.64+0x18] ;  /* 0x0000180602077981 */ /* 0x000f62000c1e1900 */
[----:B--2---:R-:W-:-:S03]  /*0290*/  FADD R23, R23, R0 ;  /* 0x0000000017177221 */ /* 0x004fc60000000000 */
[----:B------:R0:W2:Y:S01]  /*02a0*/  LDG.E R0, desc[UR6][R2.64+0x1c] ;  /* 0x00001c0602007981 */ /* 0x0000a2000c1e1900 */
[----:B------:R-:W-:Y:S01]  /*02b0*/  IADD3 R26, PT, PT, R26, 0x10, RZ ;  /* 0x000000101a1a7810 */ /* 0x000fe20007ffe0ff */
[----:B---3--:R-:W-:-:S03]  /*02c0*/  FADD R22, R23, R22 ;  /* 0x0000001617167221 */ /* 0x008fc60000000000 */
[----:B------:R-:W-:Y:S01]  /*02d0*/  ISETP.NE.AND P1, PT, R26, RZ, PT ;  /* 0x000000ff1a00720c */ /* 0x000fe20003f25270 */
[----:B----4-:R-:W-:-:S04]  /*02e0*/  FADD R22, R22, R25 ;  /* 0x0000001916167221 */ /* 0x010fc80000000000 */
[----:B-----5:R-:W-:Y:S01]  /*02f0*/  FADD R21, R22, R21 ;  /* 0x0000001516157221 */ /* 0x020fe20000000000 */
[----:B0-----:R-:W-:-:S03]  /*0300*/  IADD3 R2, P2, PT, R2, 0x40, RZ ;  /* 0x0000004002027810 */ /* 0x001fc60007f5e0ff */
[----:B------:R-:W-:Y:S02]  /*0310*/  FADD R20, R21, R20 ;  /* 0x0000001415147221 */ /* 0x000fe40000000000 */
[----:B------:R-:W-:Y:S02]  /*0320*/  IMAD.X R3, RZ, RZ, R3, P2 ;  /* 0x000000ffff037224 */ /* 0x000fe400010e0603 */
[----:B------:R-:W-:-:S04]  /*0330*/  FADD R19, R20, R19 ;  /* 0x0000001314137221 */ /* 0x000fc80000000000 */
        /* <DEDUP_REMOVED lines=9> */
[----:B--2---:R-:W-:Y:S01]  /*03d0*/  FADD R0, R7, R0 ;  /* 0x0000000007007221 */ /* 0x004fe20000000000 */
[----:B------:R-:W-:Y:S06]  /*03e0*/  @P1 BRA `(.L_x_2) ;  /* 0xfffffffc006c1947 */ /* 0x000fec000383ffff */
.L_x_1:
[----:B------:R-:W-:Y:S05]  /*03f0*/  @!P0 BRA `(.L_x_0) ;  /* 0x0000000000d08947 */ /* 0x000fea0003800000 */
[----:B------:R-:W-:Y:S02]  /*0400*/  ISETP.GE.U32.AND P0, PT, R24, 0x8, PT ;  /* 0x000000081800780c */ /* 0x000fe40003f06070 */
[----:B------:R-:W-:-:S04]  /*0410*/  LOP3.LUT R10, R5, 0x7, RZ, 0xc0, !PT ;  /* 0x00000007050a7812 */ /* 0x000fc800078ec0ff */
[----:B------:R-:W-:-:S07]  /*0420*/  ISETP.NE.AND P1, PT, R10, RZ, PT ;  /* 0x000000ff0a00720c */ /* 0x000fce0003f25270 */
[----:B------:R-:W-:Y:S06]  /*0430*/  @!P0 BRA `(.L_x_3) ;  /* 0x00000000004c8947 */ /* 0x000fec0003800000 */
[----:B------:R-:W0:Y:S02]  /*0440*/  LDC.64 R2, c[0x0][0x380] ;  /* 0x0000e000ff027b82 */ /* 0x000e240000000a00 */
[----:B0-----:R-:W-:-:S05]  /*0450*/  IMAD.WIDE.U32 R2, R4, 0x4, R2 ;  /* 0x0000000404027825 */ /* 0x001fca00078e0002 */
[----:B------:R-:W2:Y:S04]  /*0460*/  LDG.E R7, desc[UR6][R2.64] ;  /* 0x0000000602077981 */ /* 0x000ea8000c1e1900 */
[----:B------:R-:W3:Y:S04]  /*0470*/  LDG.E R6, desc[UR6][R2.64+0x4] ;  /* 0x0000040602067981 */ /* 0x000ee8000c1e1900 */
[----:B------:R-:W4:Y:S04]  /*0480*/  LDG.E R11, desc[UR6][R2.64+0x8] ;  /* 0x00000806020b7981 */ /* 0x000f28000c1e1900 */
[----:B------:R-:W5:Y:S04]  /*0490*/  LDG.E R13, desc[UR6][R2.64+0xc] ;  /* 0x00000c06020d7981 */ /* 0x000f68000c1e1900 */
[----:B------:R-:W5:Y:S04]  /*04a0*/  LDG.E R15, desc[UR6][R2.64+0x10] ;  /* 0x00001006020f7981 */ /* 0x000f68000c1e1900 */
[----:B------:R-:W5:Y:S04]  /*04b0*/  LDG.E R19, desc[UR6][R2.64+0x14] ;  /* 0x0000140602137981 */ /* 0x000f68000c1e1900 */
[----:B------:R-:W5:Y:S04]  /*04c0*/  LDG.E R21, desc[UR6][R2.64+0x18] ;  /* 0x0000180602157981 */ /* 0x000f68000c1e1900 */
[----:B------:R-:W5:Y:S01]  /*04d0*/  LDG.E R23, desc[UR6][R2.64+0x1c] ;  /* 0x00001c0602177981 */ /* 0x000f62000c1e1900 */
[----:B------:R-:W-:Y:S01]  /*04e0*/  IADD3 R4, PT, PT, R4, 0x8, RZ ;  /* 0x0000000804047810 */ /* 0x000fe20007ffe0ff */
[----:B--2---:R-:W-:-:S04]  /*04f0*/  FADD R7, R0, R7 ;  /* 0x0000000700077221 */ /* 0x004fc80000000000 */
[----:B---3--:R-:W-:-:S04]  /*0500*/  FADD R6, R7, R6 ;  /* 0x0000000607067221 */ /* 0x008fc80000000000 */
[----:B----4-:R-:W-:-:S04]  /*0510*/  FADD R6, R6, R11 ;  /* 0x0000000b06067221 */ /* 0x010fc80000000000 */
[----:B-----5:R-:W-:-:S04]  /*0520*/  FADD R6, R6, R13 ;  /* 0x0000000d06067221 */ /* 0x020fc80000000000 */
[----:B------:R-:W-:-:S04]  /*0530*/  FADD R6, R6, R15 ;  /* 0x0000000f06067221 */ /* 0x000fc80000000000 */
[----:B------:R-:W-:-:S04]  /*0540*/  FADD R6, R6, R19 ;  /* 0x0000001306067221 */ /* 0x000fc80000000000 */
[----:B------:R-:W-:-:S04]  /*0550*/  FADD R6, R6, R21 ;  /* 0x0000001506067221 */ /* 0x000fc80000000000 */
[----:B------:R-:W-:-:S07]  /*0560*/  FADD R0, R6, R23 ;  /* 0x0000001706007221 */ /* 0x000fce0000000000 */
.L_x_3:
        /* <DEDUP_REMOVED lines=10> */
[----:B------:R-:W5:Y:S01]  /*0610*/  LDG.E R14, desc[UR6][R2.64+0xc] ;  /* 0x00000c06020e7981 */ /* 0x000f62000c1e1900 */
[----:B------:R-:W-:Y:S01]  /*0620*/  IADD3 R4, PT, PT, R4, 0x4, RZ ;  /* 0x0000000404047810 */ /* 0x000fe20007ffe0ff */
[----:B--2---:R-:W-:-:S04]  /*0630*/  FADD R5, R0, R5 ;  /* 0x0000000500057221 */ /* 0x004fc80000000000 */
[----:B---3--:R-:W-:-:S04]  /*0640*/  FADD R5, R5, R10 ;  /* 0x0000000a05057221 */ /* 0x008fc80000000000 */
[----:B----4-:R-:W-:-:S04]  /*0650*/  FADD R5, R5, R12 ;  /* 0x0000000c05057221 */ /* 0x010fc80000000000 */
[----:B-----5:R-:W-:-:S07]  /*0660*/  FADD R0, R5, R14 ;  /* 0x0000000e05007221 */ /* 0x020fce0000000000 */
.L_x_4:
[----:B------:R-:W-:Y:S05]  /*0670*/  @!P1 BRA `(.L_x_0) ;  /* 0x0000000000309947 */ /* 0x000fea0003800000 */
[----:B------:R-:W0:Y:S01]  /*0680*/  LDC.64 R2, c[0x0][0x380] ;  /* 0x0000e000ff027b82 */ /* 0x000e220000000a00 */
[----:B------:R-:W-:Y:S01]  /*0690*/  IADD3 R6, PT, PT, -R6, RZ, RZ ;  /* 0x000000ff06067210 */ /* 0x000fe20007ffe1ff */
[----:B0-----:R-:W-:-:S07]  /*06a0*/  IMAD.WIDE.U32 R4, R4, 0x4, R2 ;  /* 0x0000000404047825 */ /* 0x001fce00078e0002 */
.L_x_5:
[----:B------:R-:W-:Y:S01]  /*06b0*/  MOV R3, R5 ;  /* 0x0000000500037202 */ /* 0x000fe20000000f00 */
[----:B------:R-:W-:-:S05]  /*06c0*/  IMAD.MOV.U32 R2, RZ, RZ, R4 ;  /* 0x000000ffff027224 */ /* 0x000fca00078e0004 */
[----:B------:R-:W2:Y:S01]  /*06d0*/  LDG.E R3, desc[UR6][R2.64] ;  /* 0x0000000602037981 */ /* 0x000ea2000c1e1900 */
[----:B------:R-:W-:Y:S02]  /*06e0*/  IADD3 R6, PT, PT, R6, 0x1, RZ ;  /* 0x0000000106067810 */ /* 0x000fe40007ffe0ff */
[----:B------:R-:W-:Y:S02]  /*06f0*/  IADD3 R4, P1, PT, R4, 0x4, RZ ;  /* 0x0000000404047810 */ /* 0x000fe40007f3e0ff */
[----:B------:R-:W-:Y:S02]  /*0700*/  ISETP.NE.AND P0, PT, R6, RZ, PT ;  /* 0x000000ff0600720c */ /* 0x000fe40003f05270 */
[----:B------:R-:W-:Y:S01]  /*0710*/  IADD3.X R5, PT, PT, RZ, R5, RZ, P1, !PT ;  /* 0x00000005ff057210 */ /* 0x000fe20000ffe4ff */
[----:B--2---:R-:W-:-:S10]  /*0720*/  FADD R0, R3, R0 ;  /* 0x0000000003007221 */ /* 0x004fd40000000000 */
[----:B------:R-:W-:Y:S05]  /*0730*/  @P0 BRA `(.L_x_5) ;  /* 0xfffffffc00dc0947 */ /* 0x000fea000383ffff */
.L_x_0:
[----:B------:R-:W2:Y:S01]  /*0740*/  LDG.E R3, desc[UR6][R8.64+0x1004] ;  /* 0x0010040608037981 */ /* 0x000ea2000c1e1900 */
[----:B------:R-:W0:Y:S01]  /*0750*/  S2UR UR4, SR_CTAID.X ;  /* 0x00000000000479c3 */ /* 0x000e220000002500 */
[----:B------:R-:W0:Y:S07]  /*0760*/  S2R R2, SR_TID.X ;  /* 0x0000000000027919 */ /* 0x000e2e0000002100 */
[----:B------:R-:W1:Y:S01]  /*0770*/  LDC.64 R4, c[0x0][0x388] ;  /* 0x0000e200ff047b82 */ /* 0x000e620000000a00 */
[----:B0-----:R-:W-:Y:S01]  /*0780*/  LOP3.LUT P0, RZ, R2, UR4, RZ, 0xfc, !PT ;  /* 0x0000000402ff7c12 */ /* 0x001fe2000f80fcff */
[----:B--2---:R-:W-:-:S05]  /*0790*/  FMUL R2, R3, R0 ;  /* 0x0000000003027220 */ /* 0x004fca0000400000 */
[----:B-1----:R0:W-:Y:S07]  /*07a0*/  STG.E desc[UR6][R4.64], R2 ;  /* 0x0000000204007986 */ /* 0x0021ee000c101906 */
[----:B------:R-:W-:Y:S05]  /*07b0*/  @P0 EXIT ;  /* 0x000000000000094d */ /* 0x000fea0003800000 */
[----:B------:R-:W2:Y:S04]  /*07c0*/  LDG.E R3, desc[UR6][R8.64+0x1004] ;  /* 0x0010040608037981 */ /* 0x000ea8000c1e1900 */
[----:B------:R-:W3:Y:S01]  /*07d0*/  LDG.E R0, desc[UR6][R8.64+0x1000] ;  /* 0x0010000608007981 */ /* 0x000ee2000c1e1900 */
[----:B------:R-:W-:Y:S01]  /*07e0*/  MOV R18, 0x0 ;  /* 0x0000000000127802 */ /* 0x000fe20000000f00 */
[----:B------:R-:W0:Y:S01]  /*07f0*/  LDCU.64 UR4, c[0x4][0x8] ;  /* 0x01000100ff0477ac */ /* 0x000e220008000a00 */
[----:B------:R-:W-:Y:S02]  /*0800*/  MOV R6, R17 ;  /* 0x0000001100067202 */ /* 0x000fe40000000f00 */
[----:B------:R1:W4:Y:S01]  /*0810*/  LDC.64 R12, c[0x4][R18] ;  /* 0x01000000120c7b82 */ /* 0x0003220000000a00 */
[----:B------:R-:W-:Y:S01]  /*0820*/  MOV R7, R16 ;  /* 0x0000001000077202 */ /* 0x000fe20000000f00 */
[----:B0-----:R-:W-:Y:S01]  /*0830*/  IMAD.U32 R4, RZ, RZ, UR4 ;  /* 0x00000004ff047e24 */ /* 0x001fe2000f8e00ff */
[----:B------:R-:W-:Y:S01]  /*0840*/  MOV R5, UR5 ;  /* 0x0000000500057c02 */ /* 0x000fe20008000f00 */
[----:B--2---:R-:W0:Y:S01]  /*0850*/  F2F.F64.F32 R10, R3 ;  /* 0x00000003000a7310 */ /* 0x004e220000201800 */
[----:B---3--:R1:W-:Y:S04]  /*0860*/  STL [R1], R0 ;  /* 0x0000000001007387 */ /* 0x0083e80000100800 */
[----:B0---4-:R1:W-:Y:S02]  /*0870*/  STL.64 [R1+0x8], R10 ;  /* 0x0000080a01007387 */ /* 0x0113e40000100a00 */
[----:B------:R-:W-:-:S07]  /*0880*/  LEPC R20, `(.L_x_6) ;  /* 0x000000001014794e */ /* 0x000fce0000000000 */
[----:B-1----:R-:W-:Y:S05]  /*0890*/  CALL.ABS.NOINC R12 ;  /* 0x000000000c007343 */ /* 0x002fea0003c00000 */
.L_x_6:
[----:B------:R-:W0:Y:S01]  /*08a0*/  F2F.F64.F32 R2, R2 ;  /* 0x0000000200027310 */ /* 0x000e220000201800 */
[----:B------:R-:W1:Y:S01]  /*08b0*/  LDC.64 R18, c[0x4][R18] ;  /* 0x0100000012127b82 */ /* 0x000e620000000a00 */
[----:B------:R-:W2:Y:S01]  /*08c0*/  LDCU.64 UR4, c[0x4][0x10] ;  /* 0x01000200ff0477ac */ /* 0x000ea20008000a00 */
[----:B------:R-:W-:Y:S02]  /*08d0*/  MOV R6, R17 ;  /* 0x0000001100067202 */ /* 0x000fe40000000f00 */
[----:B------:R-:W-:Y:S01]  /*08e0*/  MOV R7, R16 ;  /* 0x0000001000077202 */ /* 0x000fe20000000f00 */
[----:B0-----:R0:W-:Y:S01]  /*08f0*/  STL.64 [R1], R2 ;  /* 0x0000000201007387 */ /* 0x0011e20000100a00 */
[----:B--2---:R-:W-:Y:S01]  /*0900*/  IMAD.U32 R4, RZ, RZ, UR4 ;  /* 0x00000004ff047e24 */ /* 0x004fe2000f8e00ff */
[----:B------:R-:W-:-:S07]  /*0910*/  MOV R5, UR5 ;  /* 0x0000000500057c02 */ /* 0x000fce0008000f00 */
[----:B------:R-:W-:-:S07]  /*0920*/  LEPC R20, `(.L_x_7) ;  /* 0x000000001014794e */ /* 0x000fce0000000000 */
[----:B01----:R-:W-:Y:S05]  /*0930*/  CALL.ABS.NOINC R18 ;  /* 0x0000000012007343 */ /* 0x003fea0003c00000 */
.L_x_7:
[----:B------:R-:W-:Y:S05]  /*0940*/  EXIT ;  /* 0x000000000000794d */ /* 0x000fea0003800000 */
.L_x_8:
[----:B------:R-:W-:-:S00]  /*0950*/  BRA `(.L_x_8) ;  /* 0xfffffffc00fc7947 */ /* 0x000fc0000383ffff */
[----:B------:R-:W-:-:S00]  /*0960*/  NOP ;  /* 0x0000000000007918 */ /* 0x000fc00000000000 */
        /* <DEDUP_REMOVED lines=9> */
.L_x_9:


//--------------------- .nv.global.init           --------------------------
	.section	.nv.global.init,"aw",@progbits
.nv.global.init:
	.type		$str$1,@object
	.size		$str$1,($str - $str$1)
$str$1:
        /*0000*/ 	.byte	0x43, 0x6f, 0x6d, 0x70, 0x75, 0x74, 0x65, 0x64, 0x20, 0x73, 0x75, 0x6d, 0x3a, 0x20, 0x25, 0x66
        /*0010*/ 	.byte	0x0a, 0x00
	.type		$str,@object
	.size		$str,(.L_0 - $str)
$str:
        /*0012*/ 	.byte	0x4b, 0x65, 0x72, 0x6e, 0x65, 0x6c, 0x20, 0x72, 0x65, 0x63, 0x65, 0x69, 0x76, 0x65, 0x64, 0x20
        /*0022*/ 	.byte	0x4d, 0x79, 0x44, 0x61, 0x74, 0x61, 0x20, 0x77, 0x69, 0x74, 0x68, 0x20, 0x63, 0x6f, 0x75, 0x6e
        /*0032*/ 	.byte	0x74, 0x3d, 0x25, 0x64, 0x2c, 0x20, 0x66, 0x61, 0x63, 0x74, 0x6f, 0x72, 0x3d, 0x25, 0x66, 0x0a
        /*0042*/ 	.byte	0x00
.L_0:


//--------------------- .nv.shared.reserved.0     --------------------------
	.section	.nv.shared.reserved.0,"aw",@nobits
	.weak		__nv_reservedSMEM_offset_0_alias
	.size		__nv_reservedSMEM_offset_0_alias, 0, 64
	.other		__nv_reservedSMEM_offset_0_alias,@"STO_CUDA_RESERVED_SHARED STV_DEFAULT"
__nv_reservedSMEM_offset_0_alias:
	.zero		0
	.zero		64


//--------------------- .nv.constant0._Z17processDataKernelRK6MyDataPf --------------------------
	.section	.nv.constant0._Z17processDataKernelRK6MyDataPf,"a",@progbits
	.sectionflags	@""
	.align	4
.nv.constant0._Z17processDataKernelRK6MyDataPf:
	.zero		912


//--------------------- SYMBOLS --------------------------

	.type		.nv.reservedSmem.offset0,@object
	.size		.nv.reservedSmem.offset0,0x4
	.type		vprintf,@function
